	.headerflags	@"EF_CUDA_TEXMODE_UNIFIED EF_CUDA_64BIT_ADDRESS EF_CUDA_ACCELERATORS EF_CUDA_SM90 EF_CUDA_VIRTUAL_SM(EF_CUDA_SM90)"
	.elftype	@"ET_EXEC"


//--------------------- .nv.info                  --------------------------
	.section	.nv.info,"",@"SHT_CUDA_INFO"
	.align	4


	//----- nvinfo : EIATTR_REGCOUNT
	.align		4
        /*0000*/ 	.byte	0x04, 0x2f
        /*0002*/ 	.short	(.L_1 - .L_0)
	.align		4
.L_0:
        /*0004*/ 	.word	index@(triton_poi_fused_cat_19)
        /*0008*/ 	.word	0x00000020


	//----- nvinfo : EIATTR_MIN_STACK_SIZE
	.align		4
.L_1:
        /*000c*/ 	.byte	0x04, 0x12
        /*000e*/ 	.short	(.L_3 - .L_2)
	.align		4
.L_2:
        /*0010*/ 	.word	index@(triton_poi_fused_cat_19)
        /*0014*/ 	.word	0x00000000


	//----- nvinfo : EIATTR_FRAME_SIZE
	.align		4
.L_3:
        /*0018*/ 	.byte	0x04, 0x11
        /*001a*/ 	.short	(.L_5 - .L_4)
	.align		4
.L_4:
        /*001c*/ 	.word	index@(triton_poi_fused_cat_19)
        /*0020*/ 	.word	0x00000000


	//----- nvinfo : EIATTR_MIN_STACK_SIZE
	.align		4
.L_5:
        /*0024*/ 	.byte	0x04, 0x12
        /*0026*/ 	.short	(.L_7 - .L_6)
	.align		4
.L_6:
        /*0028*/ 	.word	index@(triton_poi_fused_cat_19)
        /*002c*/ 	.word	0x00000000
.L_7:


//--------------------- .nv.info.triton_poi_fused_cat_19 --------------------------
	.section	.nv.info.triton_poi_fused_cat_19,"",@"SHT_CUDA_INFO"
	.sectionflags	@""
	.align	4


	//----- nvinfo : EIATTR_CUDA_API_VERSION
	.align		4
        /*0000*/ 	.byte	0x04, 0x37
        /*0002*/ 	.short	(.L_9 - .L_8)
.L_8:
        /*0004*/ 	.word	0x0000007c


	//----- nvinfo : EIATTR_KPARAM_INFO
	.align		4
.L_9:
        /*0008*/ 	.byte	0x04, 0x17
        /*000a*/ 	.short	(.L_11 - .L_10)
.L_10:
        /*000c*/ 	.word	0x00000000
        /*0010*/ 	.short	0x0009
        /*0012*/ 	.short	0x0048
        /*0014*/ 	.byte	0x00, 0xf0, 0x11, 0x00


	//----- nvinfo : EIATTR_KPARAM_INFO
	.align		4
.L_11:
        /*0018*/ 	.byte	0x04, 0x17
        /*001a*/ 	.short	(.L_13 - .L_12)
.L_12:
        /*001c*/ 	.word	0x00000000
        /*0020*/ 	.short	0x0008
        /*0022*/ 	.short	0x0040
        /*0024*/ 	.byte	0x00, 0xf4, 0x21, 0x00


	//----- nvinfo : EIATTR_KPARAM_INFO
	.align		4
.L_13:
        /*0028*/ 	.byte	0x04, 0x17
        /*002a*/ 	.short	(.L_15 - .L_14)
.L_14:
        /*002c*/ 	.word	0x00000000
        /*0030*/ 	.short	0x0007
        /*0032*/ 	.short	0x0038
        /*0034*/ 	.byte	0x00, 0xf4, 0x21, 0x00


	//----- nvinfo : EIATTR_KPARAM_INFO
	.align		4
.L_15:
        /*0038*/ 	.byte	0x04, 0x17
        /*003a*/ 	.short	(.L_17 - .L_16)
.L_16:
        /*003c*/ 	.word	0x00000000
        /*0040*/ 	.short	0x0006
        /*0042*/ 	.short	0x0030
        /*0044*/ 	.byte	0x00, 0xf4, 0x21, 0x00


	//----- nvinfo : EIATTR_KPARAM_INFO
	.align		4
.L_17:
        /*0048*/ 	.byte	0x04, 0x17
        /*004a*/ 	.short	(.L_19 - .L_18)
.L_18:
        /*004c*/ 	.word	0x00000000
        /*0050*/ 	.short	0x0005
        /*0052*/ 	.short	0x0028
        /*0054*/ 	.byte	0x00, 0xf4, 0x21, 0x00


	//----- nvinfo : EIATTR_KPARAM_INFO
	.align		4
.L_19:
        /*0058*/ 	.byte	0x04, 0x17
        /*005a*/ 	.short	(.L_21 - .L_20)
.L_20:
        /*005c*/ 	.word	0x00000000
        /*0060*/ 	.short	0x0004
        /*0062*/ 	.short	0x0020
        /*0064*/ 	.byte	0x00, 0xf4, 0x21, 0x00


	//----- nvinfo : EIATTR_KPARAM_INFO
	.align		4
.L_21:
        /*0068*/ 	.byte	0x04, 0x17
        /*006a*/ 	.short	(.L_23 - .L_22)
.L_22:
        /*006c*/ 	.word	0x00000000
        /*0070*/ 	.short	0x0003
        /*0072*/ 	.short	0x0018
        /*0074*/ 	.byte	0x00, 0xf4, 0x21, 0x00


	//----- nvinfo : EIATTR_KPARAM_INFO
	.align		4
.L_23:
        /*0078*/ 	.byte	0x04, 0x17
        /*007a*/ 	.short	(.L_25 - .L_24)
.L_24:
        /*007c*/ 	.word	0x00000000
        /*0080*/ 	.short	0x0002
        /*0082*/ 	.short	0x0010
        /*0084*/ 	.byte	0x00, 0xf4, 0x21, 0x00


	//----- nvinfo : EIATTR_KPARAM_INFO
	.align		4
.L_25:
        /*0088*/ 	.byte	0x04, 0x17
        /*008a*/ 	.short	(.L_27 - .L_26)
.L_26:
        /*008c*/ 	.word	0x00000000
        /*0090*/ 	.short	0x0001
        /*0092*/ 	.short	0x0008
        /*0094*/ 	.byte	0x00, 0xf4, 0x21, 0x00


	//----- nvinfo : EIATTR_KPARAM_INFO
	.align		4
.L_27:
        /*0098*/ 	.byte	0x04, 0x17
        /*009a*/ 	.short	(.L_29 - .L_28)
.L_28:
        /*009c*/ 	.word	0x00000000
        /*00a0*/ 	.short	0x0000
        /*00a2*/ 	.short	0x0000
        /*00a4*/ 	.byte	0x00, 0xf4, 0x21, 0x00


	//----- nvinfo : EIATTR_SPARSE_MMA_MASK
	.align		4
.L_29:
        /*00a8*/ 	.byte	0x03, 0x50
        /*00aa*/ 	.short	0x0000


	//----- nvinfo : EIATTR_MAXREG_COUNT
	.align		4
        /*00ac*/ 	.byte	0x03, 0x1b
        /*00ae*/ 	.short	0x00ff


	//----- nvinfo : EIATTR_EXIT_INSTR_OFFSETS
	.align		4
        /*00b0*/ 	.byte	0x04, 0x1c
        /*00b2*/ 	.short	(.L_31 - .L_30)


	//   ....[0]....
.L_30:
        /*00b4*/ 	.word	0x00000930


	//----- nvinfo : EIATTR_REQNTID
	.align		4
.L_31:
        /*00b8*/ 	.byte	0x04, 0x10
        /*00ba*/ 	.short	(.L_33 - .L_32)
.L_32:
        /*00bc*/ 	.word	0x00000100
        /*00c0*/ 	.word	0x00000001
        /*00c4*/ 	.word	0x00000001


	//----- nvinfo : EIATTR_CBANK_PARAM_SIZE
	.align		4
.L_33:
        /*00c8*/ 	.byte	0x03, 0x19
        /*00ca*/ 	.short	0x004c


	//----- nvinfo : EIATTR_PARAM_CBANK
	.align		4
        /*00cc*/ 	.byte	0x04, 0x0a
        /*00ce*/ 	.short	(.L_35 - .L_34)
	.align		4
.L_34:
        /*00d0*/ 	.word	index@(.nv.constant0.triton_poi_fused_cat_19)
        /*00d4*/ 	.short	0x0210
        /*00d6*/ 	.short	0x004c


	//----- nvinfo : EIATTR_SW_WAR
	.align		4
.L_35:
        /*00d8*/ 	.byte	0x04, 0x36
        /*00da*/ 	.short	(.L_37 - .L_36)
.L_36:
        /*00dc*/ 	.word	0x00000008
.L_37:


//--------------------- .nv.callgraph             --------------------------
	.section	.nv.callgraph,"",@"SHT_CUDA_CALLGRAPH"
	.align	4
	.sectionentsize	8
	.align		4
        /*0000*/ 	.word	0x00000000
	.align		4
        /*0004*/ 	.word	0xffffffff
	.align		4
        /*0008*/ 	.word	0x00000000
	.align		4
        /*000c*/ 	.word	0xfffffffe
	.align		4
        /*0010*/ 	.word	0x00000000
	.align		4
        /*0014*/ 	.word	0xfffffffd
	.align		4
        /*0018*/ 	.word	0x00000000
	.align		4
        /*001c*/ 	.word	0xfffffffc


//--------------------- .text.triton_poi_fused_cat_19 --------------------------
	.section	.text.triton_poi_fused_cat_19,"ax",@progbits
	.align	128
        .global         triton_poi_fused_cat_19
        .type           triton_poi_fused_cat_19,@function
        .size           triton_poi_fused_cat_19,(.L_x_1 - triton_poi_fused_cat_19)
        .other          triton_poi_fused_cat_19,@"STO_CUDA_ENTRY STV_DEFAULT"
triton_poi_fused_cat_19:
.text.triton_poi_fused_cat_19:
[----:B------:R-:W-:Y:S01]  /*0000*/  LDC R1, c[0x0][0x28] ;  /* 0x00000a00ff017b82 */ /* 0x000fe20000000800 */
[----:B------:R-:W1:Y:S01]  /*0010*/  S2R R0, SR_TID.X ;  /* 0x0000000000007919 */ /* 0x000e620000002100 */
[----:B------:R-:W-:-:S06]  /*0020*/  CS2R R12, SRZ ;  /* 0x00000000000c7805 */ /* 0x000fcc000001ff00 */
[----:B------:R-:W2:Y:S01]  /*0030*/  LDC.64 R14, c[0x0][0x238] ;  /* 0x00008e00ff0e7b82 */ /* 0x000ea20000000a00 */
[----:B------:R-:W-:Y:S01]  /*0040*/  ULDC.64 UR4, c[0x0][0x208] ;  /* 0x0000820000047ab9 */ /* 0x000fe20000000a00 */
[----:B------:R-:W3:Y:S01]  /*0050*/  S2R R5, SR_CTAID.X ;  /* 0x0000000000057919 */ /* 0x000ee20000002500 */
[----:B------:R-:W-:Y:S01]  /*0060*/  ULDC.64 UR6, c[0x0][0x230] ;  /* 0x00008c0000067ab9 */ /* 0x000fe20000000a00 */
[----:B-1----:R-:W-:Y:S01]  /*0070*/  IMAD.SHL.U32 R0, R0, 0x2, RZ ;  /* 0x0000000200007824 */ /* 0x002fe200078e00ff */
[----:B---3--:R-:W-:-:S04]  /*0080*/  SHF.R.S32.HI R3, RZ, 0x16, R5 ;  /* 0x00000016ff037819 */ /* 0x008fc80000011405 */
[----:B------:R-:W-:Y:S02]  /*0090*/  LOP3.LUT R0, R0, 0x1fe, RZ, 0xc0, !PT ;  /* 0x000001fe00007812 */ /* 0x000fe400078ec0ff */
[----:B------:R-:W-:-:S03]  /*00a0*/  SGXT R3, R3, 0x1 ;  /* 0x000000010303781a */ /* 0x000fc60000000200 */
[----:B------:R-:W-:Y:S02]  /*00b0*/  IMAD R18, R5, 0x200, R0 ;  /* 0x0000020005127824 */ /* 0x000fe400078e0200 */
[----:B------:R-:W1:Y:S03]  /*00c0*/  LDC.64 R4, c[0x0][0x220] ;  /* 0x00008800ff047b82 */ /* 0x000e660000000a00 */
[-C--:B------:R-:W-:Y:S02]  /*00d0*/  LEA.HI R2, R3, R18.reuse, RZ, 0x8 ;  /* 0x0000001203027211 */ /* 0x080fe400078f40ff */
[----:B------:R-:W-:Y:S02]  /*00e0*/  SHF.R.S32.HI R3, RZ, 0x1f, R18 ;  /* 0x0000001fff037819 */ /* 0x000fe40000011412 */
[----:B------:R-:W-:Y:S02]  /*00f0*/  SHF.R.S32.HI R0, RZ, 0x8, R2 ;  /* 0x00000008ff007819 */ /* 0x000fe40000011402 */
[----:B------:R-:W-:-:S02]  /*0100*/  LEA.HI R6, R3, R18, RZ, 0x4 ;  /* 0x0000001203067211 */ /* 0x000fc400078f20ff */
[----:B------:R-:W-:Y:S02]  /*0110*/  LEA.HI R7, R0, R0, RZ, 0x9 ;  /* 0x0000000000077211 */ /* 0x000fe400078f48ff */
[----:B------:R-:W-:Y:S02]  /*0120*/  SHF.R.S32.HI R19, RZ, 0x4, R6 ;  /* 0x00000004ff137819 */ /* 0x000fe40000011406 */
[----:B------:R-:W-:Y:S02]  /*0130*/  LOP3.LUT R9, R7, 0xfffffe00, RZ, 0xc0, !PT ;  /* 0xfffffe0007097812 */ /* 0x000fe400078ec0ff */
[----:B------:R-:W-:Y:S02]  /*0140*/  LEA.HI R7, R19, R19, RZ, 0x4 ;  /* 0x0000001313077211 */ /* 0x000fe400078f20ff */
[----:B------:R-:W-:Y:S01]  /*0150*/  LOP3.LUT R21, R6, 0xfffffff0, RZ, 0xc0, !PT ;  /* 0xfffffff006157812 */ /* 0x000fe200078ec0ff */
[----:B------:R-:W-:Y:S01]  /*0160*/  IMAD.IADD R0, R0, 0x1, -R9 ;  /* 0x0000000100007824 */ /* 0x000fe200078e0a09 */
[----:B------:R-:W-:Y:S01]  /*0170*/  LOP3.LUT R10, R7, 0xfffffff0, RZ, 0xc0, !PT ;  /* 0xfffffff0070a7812 */ /* 0x000fe200078ec0ff */
[----:B------:R-:W3:Y:S03]  /*0180*/  LDC.64 R8, c[0x0][0x228] ;  /* 0x00008a00ff087b82 */ /* 0x000ee60000000a00 */
[----:B------:R-:W-:Y:S01]  /*0190*/  ISETP.GT.AND P0, PT, R0, 0xff, PT ;  /* 0x000000ff0000780c */ /* 0x000fe20003f04270 */
[----:B------:R-:W-:-:S04]  /*01a0*/  IMAD.IADD R19, R19, 0x1, -R10 ;  /* 0x0000000113137824 */ /* 0x000fc800078e0a0a */
[----:B-1----:R-:W-:-:S08]  /*01b0*/  IMAD.WIDE R16, R19, 0x8, R4 ;  /* 0x0000000813107825 */ /* 0x002fd000078e0204 */
[----:B------:R-:W4:Y:S01]  /*01c0*/  @P0 LDG.E.EL.64 R12, desc[UR4][R16.64] ;  /* 0x00000004100c0981 */ /* 0x000f22000c2e1b00 */
[----:B------:R-:W-:Y:S01]  /*01d0*/  IMAD.IADD R21, R18, 0x1, -R21 ;  /* 0x0000000112157824 */ /* 0x000fe200078e0a15 */
[----:B------:R-:W-:Y:S02]  /*01e0*/  CS2R R4, SRZ ;  /* 0x0000000000047805 */ /* 0x000fe4000001ff00 */
[----:B------:R-:W-:Y:S01]  /*01f0*/  CS2R R6, SRZ ;  /* 0x0000000000067805 */ /* 0x000fe2000001ff00 */
[C---:B---3--:R-:W-:Y:S01]  /*0200*/  IMAD.WIDE R22, R21.reuse, 0x8, R8 ;  /* 0x0000000815167825 */ /* 0x048fe200078e0208 */
[----:B------:R-:W-:Y:S02]  /*0210*/  CS2R R8, SRZ ;  /* 0x0000000000087805 */ /* 0x000fe4000001ff00 */
[----:B------:R-:W-:Y:S02]  /*0220*/  CS2R R10, SRZ ;  /* 0x00000000000a7805 */ /* 0x000fe4000001ff00 */
[----:B------:R1:W3:Y:S01]  /*0230*/  @P0 LDG.E.EL.128 R4, desc[UR4][R22.64] ;  /* 0x0000000416040981 */ /* 0x0002e2000c2e1d00 */
[----:B--2---:R-:W-:-:S05]  /*0240*/  IMAD.WIDE R14, R21, 0x8, R14 ;  /* 0x00000008150e7825 */ /* 0x004fca00078e020e */
[----:B------:R2:W5:Y:S01]  /*0250*/  @P0 LDG.E.EL.128 R8, desc[UR4][R14.64] ;  /* 0x000000040e080981 */ /* 0x000562000c2e1d00 */
[----:B------:R-:W-:Y:S01]  /*0260*/  LEA.HI R3, R3, R18, RZ, 0x11 ;  /* 0x0000001203037211 */ /* 0x000fe200078f88ff */
[----:B------:R-:W-:Y:S02]  /*0270*/  IMAD.MOV.U32 R26, RZ, RZ, RZ ;  /* 0x000000ffff1a7224 */ /* 0x000fe400078e00ff */
[----:B-1----:R-:W-:Y:S01]  /*0280*/  IMAD.MOV.U32 R22, RZ, RZ, RZ ;  /* 0x000000ffff167224 */ /* 0x002fe200078e00ff */
[----:B------:R-:W-:Y:S02]  /*0290*/  SHF.R.S32.HI R27, RZ, 0x11, R3 ;  /* 0x00000011ff1b7819 */ /* 0x000fe40000011403 */
[----:B----4-:R-:W-:Y:S02]  /*02a0*/  SEL R24, R13, RZ, P0 ;  /* 0x000000ff0d187207 */ /* 0x010fe40000000000 */
[----:B------:R-:W-:Y:S02]  /*02b0*/  SEL R17, R12, RZ, P0 ;  /* 0x000000ff0c117207 */ /* 0x000fe40000000000 */
[----:B------:R-:W-:-:S04]  /*02c0*/  SHF.R.U32.HI R13, RZ, 0x1c, R24 ;  /* 0x0000001cff0d7819 */ /* 0x000fc80000011618 */
[----:B------:R-:W-:-:S04]  /*02d0*/  LOP3.LUT R12, R13, 0x8, RZ, 0xc0, !PT ;  /* 0x000000080d0c7812 */ /* 0x000fc800078ec0ff */
[----:B------:R-:W-:Y:S02]  /*02e0*/  IADD3 R12, P1, R12, R17, RZ ;  /* 0x000000110c0c7210 */ /* 0x000fe40007f3e0ff */
[----:B---3--:R-:W-:Y:S02]  /*02f0*/  SEL R13, R4, RZ, P0 ;  /* 0x000000ff040d7207 */ /* 0x008fe40000000000 */
[----:B------:R-:W-:Y:S01]  /*0300*/  SEL R16, R7, RZ, P0 ;  /* 0x000000ff07107207 */ /* 0x000fe20000000000 */
[----:B------:R-:W-:Y:S01]  /*0310*/  IMAD.X R7, RZ, RZ, R24, P1 ;  /* 0x000000ffff077224 */ /* 0x000fe200008e0618 */
[----:B------:R-:W-:Y:S02]  /*0320*/  SEL R20, R5, RZ, P0 ;  /* 0x000000ff05147207 */ /* 0x000fe40000000000 */
[----:B------:R-:W-:Y:S02]  /*0330*/  SEL R5, R6, RZ, P0 ;  /* 0x000000ff06057207 */ /* 0x000fe40000000000 */
[----:B--2---:R-:W-:-:S02]  /*0340*/  LEA R14, P2, R13, UR6, 0x2 ;  /* 0x000000060d0e7c11 */ /* 0x004fc4000f8410ff */
[----:B------:R-:W-:Y:S02]  /*0350*/  SHF.R.U32.HI R15, RZ, 0x1a, R16 ;  /* 0x0000001aff0f7819 */ /* 0x000fe40000011610 */
[----:B------:R-:W-:Y:S02]  /*0360*/  LEA R6, P1, R5, UR6, 0x2 ;  /* 0x0000000605067c11 */ /* 0x000fe4000f8210ff */
[C---:B------:R-:W-:Y:S01]  /*0370*/  SHF.L.U64.HI R4, R12.reuse, 0x5, R7 ;  /* 0x000000050c047819 */ /* 0x040fe20000010207 */
[----:B------:R-:W-:Y:S01]  /*0380*/  IMAD.SHL.U32 R12, R12, 0x20, RZ ;  /* 0x000000200c0c7824 */ /* 0x000fe200078e00ff */
[--C-:B------:R-:W-:Y:S02]  /*0390*/  SHF.R.U32.HI R17, RZ, 0x1a, R20.reuse ;  /* 0x0000001aff117819 */ /* 0x100fe40000011614 */
[----:B------:R-:W-:Y:S02]  /*03a0*/  LOP3.LUT R15, R15, 0x20, RZ, 0xc0, !PT ;  /* 0x000000200f0f7812 */ /* 0x000fe400078ec0ff */
[----:B------:R-:W-:-:S02]  /*03b0*/  LEA.HI.X R7, R13, UR7, R20, 0x2, P2 ;  /* 0x000000070d077c11 */ /* 0x000fc400090f1414 */
[----:B-----5:R-:W-:Y:S02]  /*03c0*/  SEL R20, R9, RZ, P0 ;  /* 0x000000ff09147207 */ /* 0x020fe40000000000 */
[----:B------:R-:W-:Y:S02]  /*03d0*/  LEA.HI.X R5, R5, UR7, R16, 0x2, P1 ;  /* 0x0000000705057c11 */ /* 0x000fe400088f1410 */
[----:B------:R-:W-:Y:S02]  /*03e0*/  SEL R16, R11, RZ, P0 ;  /* 0x000000ff0b107207 */ /* 0x000fe40000000000 */
[----:B------:R-:W-:Y:S02]  /*03f0*/  IADD3 R6, P2, P1, R12, R6, R15 ;  /* 0x000000060c067210 */ /* 0x000fe4000795e00f */
[----:B------:R-:W-:Y:S02]  /*0400*/  SEL R23, R8, RZ, P0 ;  /* 0x000000ff08177207 */ /* 0x000fe40000000000 */
[----:B------:R-:W-:-:S02]  /*0410*/  SEL R11, R10, RZ, P0 ;  /* 0x000000ff0a0b7207 */ /* 0x000fc40000000000 */
[----:B------:R-:W-:Y:S02]  /*0420*/  SHF.R.U32.HI R15, RZ, 0x1a, R20 ;  /* 0x0000001aff0f7819 */ /* 0x000fe40000011614 */
[----:B------:R-:W-:Y:S02]  /*0430*/  LOP3.LUT R17, R17, 0x20, RZ, 0xc0, !PT ;  /* 0x0000002011117812 */ /* 0x000fe400078ec0ff */
[----:B------:R-:W-:Y:S02]  /*0440*/  SHF.R.U32.HI R13, RZ, 0x1a, R16 ;  /* 0x0000001aff0d7819 */ /* 0x000fe40000011610 */
[----:B------:R-:W-:Y:S02]  /*0450*/  LEA R8, P5, R23, UR6, 0x2 ;  /* 0x0000000617087c11 */ /* 0x000fe4000f8a10ff */
[----:B------:R-:W-:Y:S02]  /*0460*/  LEA R9, P6, R11, UR6, 0x2 ;  /* 0x000000060b097c11 */ /* 0x000fe4000f8c10ff */
[----:B------:R-:W-:-:S02]  /*0470*/  LOP3.LUT R15, R15, 0x20, RZ, 0xc0, !PT ;  /* 0x000000200f0f7812 */ /* 0x000fc400078ec0ff */
[----:B------:R-:W-:Y:S02]  /*0480*/  IADD3 R14, P4, P3, R12, R14, R17 ;  /* 0x0000000e0c0e7210 */ /* 0x000fe40007b9e011 */
[----:B------:R-:W-:Y:S02]  /*0490*/  LOP3.LUT R13, R13, 0x20, RZ, 0xc0, !PT ;  /* 0x000000200d0d7812 */ /* 0x000fe400078ec0ff */
[----:B------:R-:W-:Y:S01]  /*04a0*/  LEA.HI.X R23, R23, UR7, R20, 0x2, P5 ;  /* 0x0000000717177c11 */ /* 0x000fe2000a8f1414 */
[----:B------:R-:W-:Y:S01]  /*04b0*/  VIADD R20, R0, 0xffffff00 ;  /* 0xffffff0000147836 */ /* 0x000fe20000000000 */
[----:B------:R-:W-:Y:S02]  /*04c0*/  LEA.HI.X R11, R11, UR7, R16, 0x2, P6 ;  /* 0x000000070b0b7c11 */ /* 0x000fe4000b0f1410 */
[----:B------:R-:W-:Y:S02]  /*04d0*/  IADD3 R8, P5, P6, R12, R8, R15 ;  /* 0x000000080c087210 */ /* 0x000fe40007ebe00f */
[----:B------:R-:W-:-:S02]  /*04e0*/  IADD3.X R15, R4, R7, RZ, P4, P3 ;  /* 0x00000007040f7210 */ /* 0x000fc400027e64ff */
[----:B------:R-:W-:Y:S02]  /*04f0*/  IADD3 R12, P3, P4, R12, R9, R13 ;  /* 0x000000090c0c7210 */ /* 0x000fe40007c7e00d */
[C---:B------:R-:W-:Y:S02]  /*0500*/  IADD3.X R7, R4.reuse, R5, RZ, P2, P1 ;  /* 0x0000000504077210 */ /* 0x040fe400017e24ff */
[C---:B------:R-:W-:Y:S02]  /*0510*/  IADD3.X R9, R4.reuse, R23, RZ, P5, P6 ;  /* 0x0000001704097210 */ /* 0x040fe40002fec4ff */
[----:B------:R-:W-:Y:S02]  /*0520*/  IADD3.X R13, R4, R11, RZ, P3, P4 ;  /* 0x0000000b040d7210 */ /* 0x000fe40001fe84ff */
[----:B------:R-:W1:Y:S01]  /*0530*/  LDC.64 R4, c[0x0][0x240] ;  /* 0x00009000ff047b82 */ /* 0x000e620000000a00 */
[----:B------:R-:W-:Y:S02]  /*0540*/  LOP3.LUT R17, R2, 0xffffff00, RZ, 0xc0, !PT ;  /* 0xffffff0002117812 */ /* 0x000fe400078ec0ff */
[----:B------:R-:W-:Y:S01]  /*0550*/  LOP3.LUT R11, R3, 0xfffe0000, RZ, 0xc0, !PT ;  /* 0xfffe0000030b7812 */ /* 0x000fe200078ec0ff */
[----:B------:R-:W-:Y:S01]  /*0560*/  IMAD.MOV.U32 R24, RZ, RZ, RZ ;  /* 0x000000ffff187224 */ /* 0x000fe200078e00ff */
[----:B------:R-:W-:Y:S01]  /*0570*/  ISETP.GE.AND P1, PT, R0, 0x100, PT ;  /* 0x000001000000780c */ /* 0x000fe20003f26270 */
[----:B------:R-:W-:-:S02]  /*0580*/  IMAD.IADD R16, R18, 0x1, -R17 ;  /* 0x0000000112107824 */ /* 0x000fc400078e0a11 */
[----:B------:R-:W-:Y:S01]  /*0590*/  IMAD.IADD R10, R18, 0x1, -R11 ;  /* 0x00000001120a7824 */ /* 0x000fe200078e0a0b */
[----:B------:R-:W2:Y:S01]  /*05a0*/  LDC.64 R2, c[0x0][0x218] ;  /* 0x00008600ff027b82 */ /* 0x000ea20000000a00 */
[----:B------:R-:W-:Y:S02]  /*05b0*/  IMAD.SHL.U32 R17, R20, 0x40, RZ ;  /* 0x0000004014117824 */ /* 0x000fe400078e00ff */
[----:B------:R-:W-:Y:S02]  /*05c0*/  IMAD R25, R27, 0x10000, R10 ;  /* 0x000100001b197824 */ /* 0x000fe400078e020a */
[----:B------:R-:W-:-:S03]  /*05d0*/  IMAD.WIDE R10, R17, 0x4, R14 ;  /* 0x00000004110a7825 */ /* 0x000fc600078e020e */
[----:B------:R-:W3:Y:S01]  /*05e0*/  LDC.64 R14, c[0x0][0x248] ;  /* 0x00009200ff0e7b82 */ /* 0x000ee20000000a00 */
[----:B------:R-:W-:Y:S02]  /*05f0*/  IMAD R23, R27, 0x10000, R16 ;  /* 0x000100001b177824 */ /* 0x000fe400078e0210 */
[----:B------:R-:W-:-:S04]  /*0600*/  IMAD.WIDE R6, R17, 0x4, R6 ;  /* 0x0000000411067825 */ /* 0x000fc800078e0206 */
[----:B------:R-:W-:-:S04]  /*0610*/  IMAD.WIDE R8, R17, 0x4, R8 ;  /* 0x0000000411087825 */ /* 0x000fc800078e0208 */
[----:B------:R-:W-:Y:S02]  /*0620*/  IMAD.WIDE R12, R17, 0x4, R12 ;  /* 0x00000004110c7825 */ /* 0x000fe400078e020c */
[----:B------:R-:W4:Y:S02]  /*0630*/  LDC.64 R16, c[0x0][0x210] ;  /* 0x00008400ff107b82 */ /* 0x000f240000000a00 */
[----:B------:R-:W-:Y:S02]  /*0640*/  IMAD.SHL.U32 R27, R27, 0x4000, RZ ;  /* 0x000040001b1b7824 */ /* 0x000fe400078e00ff */
[----:B------:R-:W-:Y:S02]  /*0650*/  IMAD.MOV.U32 R0, RZ, RZ, RZ ;  /* 0x000000ffff007224 */ /* 0x000fe400078e00ff */
[----:B------:R-:W-:-:S04]  /*0660*/  IMAD.WIDE R10, R27, 0x4, R10 ;  /* 0x000000041b0a7825 */ /* 0x000fc800078e020a */
[C---:B------:R-:W-:Y:S01]  /*0670*/  IMAD.WIDE R6, R27.reuse, 0x4, R6 ;  /* 0x000000041b067825 */ /* 0x040fe200078e0206 */
[----:B------:R5:W4:Y:S03]  /*0680*/  @P0 LDG.E.EL R22, desc[UR4][R10.64] ;  /* 0x000000040a160981 */ /* 0x000b26000c2e1900 */
[C---:B------:R-:W-:Y:S01]  /*0690*/  IMAD.WIDE R8, R27.reuse, 0x4, R8 ;  /* 0x000000041b087825 */ /* 0x040fe200078e0208 */
[----:B------:R2:W4:Y:S03]  /*06a0*/  @P0 LDG.E.EL R24, desc[UR4][R6.64] ;  /* 0x0000000406180981 */ /* 0x000526000c2e1900 */
[----:B------:R-:W-:Y:S01]  /*06b0*/  IMAD.WIDE R12, R27, 0x4, R12 ;  /* 0x000000041b0c7825 */ /* 0x000fe200078e020c */
[----:B------:R-:W4:Y:S03]  /*06c0*/  @P0 LDG.E.EL R0, desc[UR4][R8.64] ;  /* 0x0000000408000981 */ /* 0x000f26000c2e1900 */
[----:B------:R-:W-:Y:S01]  /*06d0*/  IMAD R23, R20, 0x100, R23 ;  /* 0x0000010014177824 */ /* 0x000fe200078e0217 */
[----:B------:R-:W4:Y:S01]  /*06e0*/  @P0 LDG.E.EL R26, desc[UR4][R12.64] ;  /* 0x000000040c1a0981 */ /* 0x000f22000c2e1900 */
[----:B-1----:R-:W-:Y:S01]  /*06f0*/  IMAD.WIDE R4, R21, 0x4, R4 ;  /* 0x0000000415047825 */ /* 0x002fe200078e0204 */
[----:B------:R-:W-:-:S02]  /*0700*/  CS2R R20, SRZ ;  /* 0x0000000000147805 */ /* 0x000fc4000001ff00 */
[----:B-----5:R-:W-:Y:S01]  /*0710*/  CS2R R10, SRZ ;  /* 0x00000000000a7805 */ /* 0x020fe2000001ff00 */
[----:B--2---:R-:W-:-:S03]  /*0720*/  IMAD.WIDE R2, R23, 0x4, R2 ;  /* 0x0000000417027825 */ /* 0x004fc600078e0202 */
[----:B------:R1:W2:Y:S01]  /*0730*/  @P0 LDG.E.EL.64 R20, desc[UR4][R4.64] ;  /* 0x0000000404140981 */ /* 0x0002a2000c2e1b00 */
[----:B0-----:R-:W-:Y:S01]  /*0740*/  CS2R R6, SRZ ;  /* 0x0000000000067805 */ /* 0x001fe2000001ff00 */
[----:B---3--:R-:W-:Y:S02]  /*0750*/  IMAD.WIDE R14, R19, 0x4, R14 ;  /* 0x00000004130e7825 */ /* 0x008fe400078e020e */
[----:B------:R0:W3:Y:S02]  /*0760*/  @P0 LDG.E.64 R10, desc[UR4][R2.64] ;  /* 0x00000004020a0981 */ /* 0x0000e4000c1e1b00 */
[----:B----4-:R-:W-:Y:S01]  /*0770*/  IMAD.WIDE R28, R25, 0x4, R16 ;  /* 0x00000004191c7825 */ /* 0x010fe200078e0210 */
[----:B------:R-:W-:Y:S01]  /*0780*/  CS2R R16, SRZ ;  /* 0x0000000000107805 */ /* 0x000fe2000001ff00 */
[----:B------:R-:W4:Y:S01]  /*0790*/  @P0 LDG.E.EL R6, desc[UR4][R14.64] ;  /* 0x000000040e060981 */ /* 0x000f22000c2e1900 */
[----:B-1----:R-:W1:Y:S03]  /*07a0*/  LDC.64 R4, c[0x0][0x250] ;  /* 0x00009400ff047b82 */ /* 0x002e660000000a00 */
[----:B------:R-:W5:Y:S04]  /*07b0*/  @P0 LDG.E.EL R7, desc[UR4][R14.64] ;  /* 0x000000040e070981 */ /* 0x000f68000c2e1900 */
[----:B------:R-:W5:Y:S01]  /*07c0*/  @!P1 LDG.E.64 R16, desc[UR4][R28.64] ;  /* 0x000000041c109981 */ /* 0x000f62000c1e1b00 */
[----:B-1----:R-:W-:Y:S01]  /*07d0*/  IMAD.WIDE R4, R18, 0x4, R4 ;  /* 0x0000000412047825 */ /* 0x002fe200078e0204 */
[----:B------:R-:W-:-:S02]  /*07e0*/  SEL R9, R22, RZ, P0 ;  /* 0x000000ff16097207 */ /* 0x000fc40000000000 */
[----:B------:R-:W-:Y:S02]  /*07f0*/  SEL R24, R24, RZ, P0 ;  /* 0x000000ff18187207 */ /* 0x000fe40000000000 */
[----:B------:R-:W-:Y:S02]  /*0800*/  SEL R0, R0, RZ, P0 ;  /* 0x000000ff00007207 */ /* 0x000fe40000000000 */
[----:B------:R-:W-:-:S03]  /*0810*/  SEL R26, R26, RZ, P0 ;  /* 0x000000ff1a1a7207 */ /* 0x000fc60000000000 */
[----:B------:R-:W-:Y:S02]  /*0820*/  FADD R0, -R9, R0 ;  /* 0x0000000009007221 */ /* 0x000fe40000000100 */
[----:B0-----:R-:W-:Y:S01]  /*0830*/  FADD R3, -R24, R26 ;  /* 0x0000001a18037221 */ /* 0x001fe20000000100 */
[----:B--2---:R-:W-:Y:S02]  /*0840*/  SEL R20, R20, RZ, P0 ;  /* 0x000000ff14147207 */ /* 0x004fe40000000000 */
[----:B------:R-:W-:-:S03]  /*0850*/  SEL R21, R21, RZ, P0 ;  /* 0x000000ff15157207 */ /* 0x000fc60000000000 */
[----:B------:R-:W-:Y:S01]  /*0860*/  FFMA R20, R0, R20, R9 ;  /* 0x0000001400147223 */ /* 0x000fe20000000009 */
[----:B---3--:R-:W-:Y:S01]  /*0870*/  SEL R0, R11, RZ, P0 ;  /* 0x000000ff0b007207 */ /* 0x008fe20000000000 */
[----:B------:R-:W-:Y:S01]  /*0880*/  FFMA R21, R3, R21, R24 ;  /* 0x0000001503157223 */ /* 0x000fe20000000018 */
[----:B------:R-:W-:Y:S02]  /*0890*/  SEL R3, R10, RZ, P0 ;  /* 0x000000ff0a037207 */ /* 0x000fe40000000000 */
[----:B----4-:R-:W-:Y:S01]  /*08a0*/  SEL R6, R6, RZ, P0 ;  /* 0x000000ff06067207 */ /* 0x010fe20000000000 */
[----:B------:R-:W-:Y:S01]  /*08b0*/  FADD R21, -R0, R21 ;  /* 0x0000001500157221 */ /* 0x000fe20000000100 */
[----:B-----5:R-:W-:Y:S01]  /*08c0*/  SEL R7, R7, RZ, P0 ;  /* 0x000000ff07077207 */ /* 0x020fe20000000000 */
[----:B------:R-:W-:Y:S01]  /*08d0*/  FADD R20, -R3, R20 ;  /* 0x0000001403147221 */ /* 0x000fe20000000100 */
[----:B------:R-:W-:-:S03]  /*08e0*/  SEL R16, R16, RZ, !P1 ;  /* 0x000000ff10107207 */ /* 0x000fc60004800000 */
[----:B------:R-:W-:Y:S01]  /*08f0*/  @P1 FFMA R16, R20, R6, R3 ;  /* 0x0000000614101223 */ /* 0x000fe20000000003 */
[----:B------:R-:W-:Y:S01]  /*0900*/  SEL R17, R17, RZ, !P1 ;  /* 0x000000ff11117207 */ /* 0x000fe20004800000 */
[----:B------:R-:W-:-:S05]  /*0910*/  @P1 FFMA R17, R21, R7, R0 ;  /* 0x0000000715111223 */ /* 0x000fca0000000000 */
[----:B------:R-:W-:Y:S01]  /*0920*/  STG.E.64 desc[UR4][R4.64], R16 ;  /* 0x0000001004007986 */ /* 0x000fe2000c101b04 */
[----:B------:R-:W-:Y:S05]  /*0930*/  EXIT ;  /* 0x000000000000794d */ /* 0x000fea0003800000 */
.L_x_0:
[----:B------:R-:W-:-:S00]  /*0940*/  BRA `(.L_x_0) ;  /* 0xfffffffc00fc7947 */ /* 0x000fc0000383ffff */
[----:B------:R-:W-:-:S00]  /*0950*/  NOP ;  /* 0x0000000000007918 */ /* 0x000fc00000000000 */
        /* <DEDUP_REMOVED lines=10> */
.L_x_1:


//--------------------- .nv.constant0.triton_poi_fused_cat_19 --------------------------
	.section	.nv.constant0.triton_poi_fused_cat_19,"a",@progbits
	.sectionflags	@""
	.align	4
.nv.constant0.triton_poi_fused_cat_19:
	.zero		604
